	.headerflags	@"EF_CUDA_TEXMODE_UNIFIED EF_CUDA_64BIT_ADDRESS EF_CUDA_ACCELERATORS EF_CUDA_SM90 EF_CUDA_VIRTUAL_SM(EF_CUDA_SM90)"
	.elftype	@"ET_EXEC"


//--------------------- .nv.info                  --------------------------
	.section	.nv.info,"",@"SHT_CUDA_INFO"
	.align	4


	//----- nvinfo : EIATTR_REGCOUNT
	.align		4
        /*0000*/ 	.byte	0x04, 0x2f
        /*0002*/ 	.short	(.L_3 - .L_2)
	.align		4
.L_2:
        /*0004*/ 	.word	index@(triton_poi_fused__native_batch_norm_legit_no_training_mul_sigmoid_27)
        /*0008*/ 	.word	0x00000020


	//----- nvinfo : EIATTR_MIN_STACK_SIZE
	.align		4
.L_3:
        /*000c*/ 	.byte	0x04, 0x12
        /*000e*/ 	.short	(.L_5 - .L_4)
	.align		4
.L_4:
        /*0010*/ 	.word	index@(triton_poi_fused__native_batch_norm_legit_no_training_mul_sigmoid_27)
        /*0014*/ 	.word	0x00000000


	//----- nvinfo : EIATTR_FRAME_SIZE
	.align		4
.L_5:
        /*0018*/ 	.byte	0x04, 0x11
        /*001a*/ 	.short	(.L_7 - .L_6)
	.align		4
.L_6:
        /*001c*/ 	.word	index@(triton_poi_fused__native_batch_norm_legit_no_training_mul_sigmoid_27)
        /*0020*/ 	.word	0x00000000


	//----- nvinfo : EIATTR_MIN_STACK_SIZE
	.align		4
.L_7:
        /*0024*/ 	.byte	0x04, 0x12
        /*0026*/ 	.short	(.L_9 - .L_8)
	.align		4
.L_8:
        /*0028*/ 	.word	index@(triton_poi_fused__native_batch_norm_legit_no_training_mul_sigmoid_27)
        /*002c*/ 	.word	0x00000000
.L_9:


//--------------------- .nv.info.triton_poi_fused__native_batch_norm_legit_no_training_mul_sigmoid_27 --------------------------
	.section	.nv.info.triton_poi_fused__native_batch_norm_legit_no_training_mul_sigmoid_27,"",@"SHT_CUDA_INFO"
	.sectionflags	@""
	.align	4


	//----- nvinfo : EIATTR_CUDA_API_VERSION
	.align		4
        /*0000*/ 	.byte	0x04, 0x37
        /*0002*/ 	.short	(.L_11 - .L_10)
.L_10:
        /*0004*/ 	.word	0x0000007c


	//----- nvinfo : EIATTR_KPARAM_INFO
	.align		4
.L_11:
        /*0008*/ 	.byte	0x04, 0x17
        /*000a*/ 	.short	(.L_13 - .L_12)
.L_12:
        /*000c*/ 	.word	0x00000000
        /*0010*/ 	.short	0x0006
        /*0012*/ 	.short	0x0030
        /*0014*/ 	.byte	0x00, 0xf0, 0x11, 0x00


	//----- nvinfo : EIATTR_KPARAM_INFO
	.align		4
.L_13:
        /*0018*/ 	.byte	0x04, 0x17
        /*001a*/ 	.short	(.L_15 - .L_14)
.L_14:
        /*001c*/ 	.word	0x00000000
        /*0020*/ 	.short	0x0005
        /*0022*/ 	.short	0x0028
        /*0024*/ 	.byte	0x00, 0xf4, 0x21, 0x00


	//----- nvinfo : EIATTR_KPARAM_INFO
	.align		4
.L_15:
        /*0028*/ 	.byte	0x04, 0x17
        /*002a*/ 	.short	(.L_17 - .L_16)
.L_16:
        /*002c*/ 	.word	0x00000000
        /*0030*/ 	.short	0x0004
        /*0032*/ 	.short	0x0020
        /*0034*/ 	.byte	0x00, 0xf4, 0x21, 0x00


	//----- nvinfo : EIATTR_KPARAM_INFO
	.align		4
.L_17:
        /*0038*/ 	.byte	0x04, 0x17
        /*003a*/ 	.short	(.L_19 - .L_18)
.L_18:
        /*003c*/ 	.word	0x00000000
        /*0040*/ 	.short	0x0003
        /*0042*/ 	.short	0x0018
        /*0044*/ 	.byte	0x00, 0xf4, 0x21, 0x00


	//----- nvinfo : EIATTR_KPARAM_INFO
	.align		4
.L_19:
        /*0048*/ 	.byte	0x04, 0x17
        /*004a*/ 	.short	(.L_21 - .L_20)
.L_20:
        /*004c*/ 	.word	0x00000000
        /*0050*/ 	.short	0x0002
        /*0052*/ 	.short	0x0010
        /*0054*/ 	.byte	0x00, 0xf4, 0x21, 0x00


	//----- nvinfo : EIATTR_KPARAM_INFO
	.align		4
.L_21:
        /*0058*/ 	.byte	0x04, 0x17
        /*005a*/ 	.short	(.L_23 - .L_22)
.L_22:
        /*005c*/ 	.word	0x00000000
        /*0060*/ 	.short	0x0001
        /*0062*/ 	.short	0x0008
        /*0064*/ 	.byte	0x00, 0xf4, 0x21, 0x00


	//----- nvinfo : EIATTR_KPARAM_INFO
	.align		4
.L_23:
        /*0068*/ 	.byte	0x04, 0x17
        /*006a*/ 	.short	(.L_25 - .L_24)
.L_24:
        /*006c*/ 	.word	0x00000000
        /*0070*/ 	.short	0x0000
        /*0072*/ 	.short	0x0000
        /*0074*/ 	.byte	0x00, 0xf4, 0x21, 0x00


	//----- nvinfo : EIATTR_SPARSE_MMA_MASK
	.align		4
.L_25:
        /*0078*/ 	.byte	0x03, 0x50
        /*007a*/ 	.short	0x0000


	//----- nvinfo : EIATTR_MAXREG_COUNT
	.align		4
        /*007c*/ 	.byte	0x03, 0x1b
        /*007e*/ 	.short	0x00ff


	//----- nvinfo : EIATTR_EXIT_INSTR_OFFSETS
	.align		4
        /*0080*/ 	.byte	0x04, 0x1c
        /*0082*/ 	.short	(.L_27 - .L_26)


	//   ....[0]....
.L_26:
        /*0084*/ 	.word	0x00000860


	//----- nvinfo : EIATTR_REQNTID
	.align		4
.L_27:
        /*0088*/ 	.byte	0x04, 0x10
        /*008a*/ 	.short	(.L_29 - .L_28)
.L_28:
        /*008c*/ 	.word	0x00000080
        /*0090*/ 	.word	0x00000001
        /*0094*/ 	.word	0x00000001


	//----- nvinfo : EIATTR_CBANK_PARAM_SIZE
	.align		4
.L_29:
        /*0098*/ 	.byte	0x03, 0x19
        /*009a*/ 	.short	0x0034


	//----- nvinfo : EIATTR_PARAM_CBANK
	.align		4
        /*009c*/ 	.byte	0x04, 0x0a
        /*009e*/ 	.short	(.L_31 - .L_30)
	.align		4
.L_30:
        /*00a0*/ 	.word	index@(.nv.constant0.triton_poi_fused__native_batch_norm_legit_no_training_mul_sigmoid_27)
        /*00a4*/ 	.short	0x0210
        /*00a6*/ 	.short	0x0034


	//----- nvinfo : EIATTR_SW_WAR
	.align		4
.L_31:
        /*00a8*/ 	.byte	0x04, 0x36
        /*00aa*/ 	.short	(.L_33 - .L_32)
.L_32:
        /*00ac*/ 	.word	0x00000008
.L_33:


//--------------------- .nv.callgraph             --------------------------
	.section	.nv.callgraph,"",@"SHT_CUDA_CALLGRAPH"
	.align	4
	.sectionentsize	8
	.align		4
        /*0000*/ 	.word	0x00000000
	.align		4
        /*0004*/ 	.word	0xffffffff
	.align		4
        /*0008*/ 	.word	0x00000000
	.align		4
        /*000c*/ 	.word	0xfffffffe
	.align		4
        /*0010*/ 	.word	0x00000000
	.align		4
        /*0014*/ 	.word	0xfffffffd
	.align		4
        /*0018*/ 	.word	0x00000000
	.align		4
        /*001c*/ 	.word	0xfffffffc


//--------------------- .nv.constant4             --------------------------
	.section	.nv.constant4,"a",@progbits
	.align	8
	.align		8
.nv.constant4:
        /*0000*/ 	.dword	_$_str
	.align		8
        /*0008*/ 	.dword	_$_str_$_2


//--------------------- .text.triton_poi_fused__native_batch_norm_legit_no_training_mul_sigmoid_27 --------------------------
	.section	.text.triton_poi_fused__native_batch_norm_legit_no_training_mul_sigmoid_27,"ax",@progbits
	.align	128
        .global         triton_poi_fused__native_batch_norm_legit_no_training_mul_sigmoid_27
        .type           triton_poi_fused__native_batch_norm_legit_no_training_mul_sigmoid_27,@function
        .size           triton_poi_fused__native_batch_norm_legit_no_training_mul_sigmoid_27,(.L_x_1 - triton_poi_fused__native_batch_norm_legit_no_training_mul_sigmoid_27)
        .other          triton_poi_fused__native_batch_norm_legit_no_training_mul_sigmoid_27,@"STO_CUDA_ENTRY STV_DEFAULT"
triton_poi_fused__native_batch_norm_legit_no_training_mul_sigmoid_27:
.text.triton_poi_fused__native_batch_norm_legit_no_training_mul_sigmoid_27:
[----:B------:R-:W-:Y:S01]  /*0000*/  LDC R1, c[0x0][0x28] ;  /* 0x00000a00ff017b82 */ /* 0x000fe20000000800 */
[----:B------:R-:W1:Y:S07]  /*0010*/  S2R R0, SR_TID.X ;  /* 0x0000000000007919 */ /* 0x000e6e0000002100 */
[----:B------:R-:W2:Y:S01]  /*0020*/  LDC.64 R4, c[0x0][0x228] ;  /* 0x00008a00ff047b82 */ /* 0x000ea20000000a00 */
[----:B------:R-:W-:Y:S01]  /*0030*/  ULDC.64 UR4, c[0x0][0x208] ;  /* 0x0000820000047ab9 */ /* 0x000fe20000000a00 */
[----:B------:R-:W3:Y:S06]  /*0040*/  S2R R3, SR_CTAID.X ;  /* 0x0000000000037919 */ /* 0x000eec0000002500 */
[----:B------:R-:W4:Y:S08]  /*0050*/  LDC.64 R8, c[0x0][0x218] ;  /* 0x00008600ff087b82 */ /* 0x000f300000000a00 */
[----:B------:R-:W5:Y:S08]  /*0060*/  LDC.64 R12, c[0x0][0x220] ;  /* 0x00008800ff0c7b82 */ /* 0x000f700000000a00 */
[----:B------:R-:W5:Y:S01]  /*0070*/  LDC.64 R20, c[0x0][0x230] ;  /* 0x00008c00ff147b82 */ /* 0x000f620000000a00 */
[----:B-1----:R-:W-:-:S07]  /*0080*/  SHF.L.U32 R0, R0, 0x2, RZ ;  /* 0x0000000200007819 */ /* 0x002fce00000006ff */
[----:B------:R-:W1:Y:S01]  /*0090*/  LDC.64 R16, c[0x0][0x238] ;  /* 0x00008e00ff107b82 */ /* 0x000e620000000a00 */
[----:B------:R-:W-:-:S04]  /*00a0*/  LOP3.LUT R0, R0, 0x1fc, RZ, 0xc0, !PT ;  /* 0x000001fc00007812 */ /* 0x000fc800078ec0ff */
[----:B---3--:R-:W-:-:S05]  /*00b0*/  LEA R0, R3, R0, 0x9 ;  /* 0x0000000003007211 */ /* 0x008fca00078e48ff */
[----:B------:R-:W-:-:S05]  /*00c0*/  IMAD.HI R2, R0, 0x2aaaaaab, RZ ;  /* 0x2aaaaaab00027827 */ /* 0x000fca00078e02ff */
[----:B------:R-:W-:-:S04]  /*00d0*/  SHF.R.U32.HI R3, RZ, 0x1f, R2 ;  /* 0x0000001fff037819 */ /* 0x000fc80000011602 */
[----:B------:R-:W-:-:S05]  /*00e0*/  LEA.HI R3, R2, R3, RZ, 0x19 ;  /* 0x0000000302037211 */ /* 0x000fca00078fc8ff */
[----:B------:R-:W-:-:S04]  /*00f0*/  IMAD R2, R3, -0x300, R0 ;  /* 0xfffffd0003027824 */ /* 0x000fc800078e0200 */
[----:B--2---:R-:W-:-:S06]  /*0100*/  IMAD.WIDE R4, R2, 0x4, R4 ;  /* 0x0000000402047825 */ /* 0x004fcc00078e0204 */
[----:B------:R-:W2:Y:S01]  /*0110*/  LDG.E.EL.128 R4, desc[UR4][R4.64] ;  /* 0x0000000404047981 */ /* 0x000ea2000c2e1d00 */
[----:B----4-:R-:W-:-:S04]  /*0120*/  IMAD.WIDE R8, R0, 0x4, R8 ;  /* 0x0000000400087825 */ /* 0x010fc800078e0208 */
[C---:B-----5:R-:W-:Y:S02]  /*0130*/  IMAD.WIDE R12, R2.reuse, 0x4, R12 ;  /* 0x00000004020c7825 */ /* 0x060fe400078e020c */
[----:B------:R-:W3:Y:S04]  /*0140*/  LDG.E.128 R8, desc[UR4][R8.64] ;  /* 0x0000000408087981 */ /* 0x000ee8000c1e1d00 */
[----:B------:R-:W3:Y:S01]  /*0150*/  LDG.E.EL.128 R12, desc[UR4][R12.64] ;  /* 0x000000040c0c7981 */ /* 0x000ee2000c2e1d00 */
[----:B0-----:R-:W-:-:S04]  /*0160*/  IMAD.WIDE R20, R2, 0x4, R20 ;  /* 0x0000000402147825 */ /* 0x001fc800078e0214 */
[----:B-1----:R-:W-:Y:S02]  /*0170*/  IMAD.WIDE R16, R2, 0x4, R16 ;  /* 0x0000000402107825 */ /* 0x002fe400078e0210 */
[----:B------:R-:W4:Y:S04]  /*0180*/  LDG.E.EL.128 R20, desc[UR4][R20.64] ;  /* 0x0000000414147981 */ /* 0x000f28000c2e1d00 */
[----:B------:R-:W4:Y:S01]  /*0190*/  LDG.E.EL.128 R16, desc[UR4][R16.64] ;  /* 0x0000000410107981 */ /* 0x000f22000c2e1d00 */
[----:B------:R-:W-:Y:S01]  /*01a0*/  HFMA2.MMA R2, -RZ, RZ, 1.625, 0 ;  /* 0x3e800000ff027435 */ /* 0x000fe200000001ff */
[----:B--2---:R-:W-:Y:S01]  /*01b0*/  FADD R4, R4, 9.9999997473787516356e-06 ;  /* 0x3727c5ac04047421 */ /* 0x004fe20000000000 */
[----:B------:R-:W-:Y:S01]  /*01c0*/  FADD R5, R5, 9.9999997473787516356e-06 ;  /* 0x3727c5ac05057421 */ /* 0x000fe20000000000 */
[----:B------:R-:W-:Y:S01]  /*01d0*/  FADD R6, R6, 9.9999997473787516356e-06 ;  /* 0x3727c5ac06067421 */ /* 0x000fe20000000000 */
[----:B------:R-:W-:Y:S01]  /*01e0*/  FADD R7, R7, 9.9999997473787516356e-06 ;  /* 0x3727c5ac07077421 */ /* 0x000fe20000000000 */
[----:B------:R-:W0:Y:S01]  /*01f0*/  MUFU.SQRT R24, R4 ;  /* 0x0000000400187308 */ /* 0x000e220000002000 */
[----:B---3--:R-:W-:-:S07]  /*0200*/  FADD R8, R8, -R12 ;  /* 0x8000000c08087221 */ /* 0x008fce0000000000 */
[----:B------:R1:W2:Y:S01]  /*0210*/  MUFU.SQRT R25, R5 ;  /* 0x0000000500197308 */ /* 0x0002a20000002000 */
[----:B------:R-:W-:Y:S01]  /*0220*/  FADD R9, R9, -R13 ;  /* 0x8000000d09097221 */ /* 0x000fe20000000000 */
[----:B------:R-:W-:Y:S01]  /*0230*/  FADD R10, R10, -R14 ;  /* 0x8000000e0a0a7221 */ /* 0x000fe20000000000 */
[----:B------:R-:W-:Y:S01]  /*0240*/  FADD R11, R11, -R15 ;  /* 0x8000000f0b0b7221 */ /* 0x000fe20000000000 */
[----:B0-----:R-:W-:-:S04]  /*0250*/  FSETP.GT.AND P6, PT, R24, 8.50705917302346158658e+37, PT ;  /* 0x7e8000001800780b */ /* 0x001fc80003fc4000 */
[----:B------:R-:W0:Y:S01]  /*0260*/  MUFU.SQRT R3, R6 ;  /* 0x0000000600037308 */ /* 0x000e220000002000 */
[----:B------:R-:W-:Y:S02]  /*0270*/  FSETP.GEU.AND P5, PT, R24, 1.175494350822287508e-38, PT ;  /* 0x008000001800780b */ /* 0x000fe40003fae000 */
[----:B-1----:R-:W-:Y:S02]  /*0280*/  FSEL R5, R2, 1, P6 ;  /* 0x3f80000002057808 */ /* 0x002fe40003000000 */
[----:B--2---:R-:W-:-:S03]  /*0290*/  FSETP.GT.AND P4, PT, R25, 8.50705917302346158658e+37, PT ;  /* 0x7e8000001900780b */ /* 0x004fc60003f84000 */
[----:B------:R-:W1:Y:S01]  /*02a0*/  MUFU.SQRT R7, R7 ;  /* 0x0000000700077308 */ /* 0x000e620000002000 */
[----:B------:R-:W-:Y:S02]  /*02b0*/  FSETP.GEU.AND P2, PT, R25, 1.175494350822287508e-38, PT ;  /* 0x008000001900780b */ /* 0x000fe40003f4e000 */
[----:B------:R-:W-:Y:S01]  /*02c0*/  FSEL R29, R2, 1, P4 ;  /* 0x3f800000021d7808 */ /* 0x000fe20002000000 */
[----:B------:R-:W-:Y:S02]  /*02d0*/  @P6 FMUL R24, R24, 0.25 ;  /* 0x3e80000018186820 */ /* 0x000fe40000400000 */
[----:B------:R-:W-:Y:S01]  /*02e0*/  @!P5 FMUL R5, R5, 16777216 ;  /* 0x4b8000000505d820 */ /* 0x000fe20000400000 */
[C---:B0-----:R-:W-:Y:S01]  /*02f0*/  FSETP.GT.AND P3, PT, R3.reuse, 8.50705917302346158658e+37, PT ;  /* 0x7e8000000300780b */ /* 0x041fe20003f64000 */
[----:B------:R-:W-:Y:S01]  /*0300*/  @!P5 FMUL R24, R24, 16777216 ;  /* 0x4b8000001818d820 */ /* 0x000fe20000400000 */
[----:B------:R-:W-:Y:S02]  /*0310*/  FSETP.GEU.AND P0, PT, R3, 1.175494350822287508e-38, PT ;  /* 0x008000000300780b */ /* 0x000fe40003f0e000 */
[----:B------:R-:W-:Y:S01]  /*0320*/  FSEL R6, R2, 1, P3 ;  /* 0x3f80000002067808 */ /* 0x000fe20001800000 */
[----:B------:R-:W-:-:S02]  /*0330*/  @P4 FMUL R25, R25, 0.25 ;  /* 0x3e80000019194820 */ /* 0x000fc40000400000 */
[----:B------:R-:W0:Y:S01]  /*0340*/  MUFU.RCP R24, R24 ;  /* 0x0000001800187308 */ /* 0x000e220000001000 */
[----:B-1----:R-:W-:Y:S01]  /*0350*/  FSETP.GT.AND P1, PT, R7, 8.50705917302346158658e+37, PT ;  /* 0x7e8000000700780b */ /* 0x002fe20003f24000 */
[----:B------:R-:W-:Y:S01]  /*0360*/  @!P2 FMUL R25, R25, 16777216 ;  /* 0x4b8000001919a820 */ /* 0x000fe20000400000 */
[----:B------:R-:W-:Y:S01]  /*0370*/  FSETP.GEU.AND P6, PT, R7, 1.175494350822287508e-38, PT ;  /* 0x008000000700780b */ /* 0x000fe20003fce000 */
[----:B------:R-:W-:Y:S02]  /*0380*/  @!P2 FMUL R29, R29, 16777216 ;  /* 0x4b8000001d1da820 */ /* 0x000fe40000400000 */
[----:B------:R-:W-:Y:S02]  /*0390*/  @P3 FMUL R3, R3, 0.25 ;  /* 0x3e80000003033820 */ /* 0x000fe40000400000 */
[----:B------:R-:W1:Y:S01]  /*03a0*/  MUFU.RCP R4, R25 ;  /* 0x0000001900047308 */ /* 0x000e620000001000 */
[----:B------:R-:W-:Y:S01]  /*03b0*/  @!P0 FMUL R6, R6, 16777216 ;  /* 0x4b80000006068820 */ /* 0x000fe20000400000 */
[----:B------:R-:W-:-:S04]  /*03c0*/  @!P0 FMUL R3, R3, 16777216 ;  /* 0x4b80000003038820 */ /* 0x000fc80000400000 */
[----:B------:R-:W-:Y:S01]  /*03d0*/  @P1 FMUL R7, R7, 0.25 ;  /* 0x3e80000007071820 */ /* 0x000fe20000400000 */
[----:B0-----:R-:W-:Y:S01]  /*03e0*/  FMUL R27, R24, R5 ;  /* 0x00000005181b7220 */ /* 0x001fe20000400000 */
[----:B------:R-:W0:Y:S02]  /*03f0*/  MUFU.RCP R3, R3 ;  /* 0x0000000300037308 */ /* 0x000e240000001000 */
[----:B------:R-:W-:Y:S01]  /*0400*/  @!P6 FMUL R7, R7, 16777216 ;  /* 0x4b8000000707e820 */ /* 0x000fe20000400000 */
[----:B------:R-:W-:Y:S01]  /*0410*/  FMUL R27, R8, R27 ;  /* 0x0000001b081b7220 */ /* 0x000fe20000400000 */
[----:B------:R-:W-:Y:S01]  /*0420*/  FSEL R8, R2, 1, P1 ;  /* 0x3f80000002087808 */ /* 0x000fe20000800000 */
[----:B-1----:R-:W-:-:S03]  /*0430*/  FMUL R4, R4, R29 ;  /* 0x0000001d04047220 */ /* 0x002fc60000400000 */
[----:B------:R-:W1:Y:S01]  /*0440*/  MUFU.RCP R5, R7 ;  /* 0x0000000700057308 */ /* 0x000e620000001000 */
[----:B------:R-:W-:Y:S01]  /*0450*/  @!P6 FMUL R8, R8, 16777216 ;  /* 0x4b8000000808e820 */ /* 0x000fe20000400000 */
[----:B----4-:R-:W-:Y:S01]  /*0460*/  FFMA R16, R20, R27, R16 ;  /* 0x0000001b14107223 */ /* 0x010fe20000000010 */
[----:B------:R-:W-:Y:S01]  /*0470*/  FMUL R4, R9, R4 ;  /* 0x0000000409047220 */ /* 0x000fe20000400000 */
[----:B0-----:R-:W-:-:S03]  /*0480*/  FMUL R3, R3, R6 ;  /* 0x0000000603037220 */ /* 0x001fc60000400000 */
[----:B------:R-:W-:Y:S01]  /*0490*/  FFMA R17, R21, R4, R17 ;  /* 0x0000000415117223 */ /* 0x000fe20000000011 */
[----:B------:R-:W-:Y:S01]  /*04a0*/  FADD R6, RZ, -R16 ;  /* 0x80000010ff067221 */ /* 0x000fe20000000000 */
[----:B------:R-:W-:-:S03]  /*04b0*/  FMUL R3, R10, R3 ;  /* 0x000000030a037220 */ /* 0x000fc60000400000 */
[----:B------:R-:W-:Y:S01]  /*04c0*/  FMUL R6, R6, 1.4426950216293334961 ;  /* 0x3fb8aa3b06067820 */ /* 0x000fe20000400000 */
[----:B-1----:R-:W-:Y:S01]  /*04d0*/  FMUL R8, R5, R8 ;  /* 0x0000000805087220 */ /* 0x002fe20000400000 */
[----:B------:R-:W-:Y:S01]  /*04e0*/  FFMA R18, R22, R3, R18 ;  /* 0x0000000316127223 */ /* 0x000fe20000000012 */
[----:B------:R-:W-:Y:S02]  /*04f0*/  FADD R3, RZ, -R17 ;  /* 0x80000011ff037221 */ /* 0x000fe40000000000 */
[----:B------:R-:W-:Y:S01]  /*0500*/  FSETP.GEU.AND P0, PT, R6, -126, PT ;  /* 0xc2fc00000600780b */ /* 0x000fe20003f0e000 */
[----:B------:R-:W-:Y:S01]  /*0510*/  FMUL R8, R11, R8 ;  /* 0x000000080b087220 */ /* 0x000fe20000400000 */
[----:B------:R-:W-:Y:S01]  /*0520*/  FADD R4, RZ, -R18 ;  /* 0x80000012ff047221 */ /* 0x000fe20000000000 */
[----:B------:R-:W-:Y:S02]  /*0530*/  FMUL R5, R3, 1.4426950216293334961 ;  /* 0x3fb8aa3b03057820 */ /* 0x000fe40000400000 */
[----:B------:R-:W-:Y:S01]  /*0540*/  FFMA R19, R23, R8, R19 ;  /* 0x0000000817137223 */ /* 0x000fe20000000013 */
[----:B------:R-:W-:-:S02]  /*0550*/  FMUL R7, R4, 1.4426950216293334961 ;  /* 0x3fb8aa3b04077820 */ /* 0x000fc40000400000 */
[----:B------:R-:W-:Y:S01]  /*0560*/  FSETP.GEU.AND P1, PT, R5, -126, PT ;  /* 0xc2fc00000500780b */ /* 0x000fe20003f2e000 */
[----:B------:R-:W-:Y:S02]  /*0570*/  FADD R3, RZ, -R19 ;  /* 0x80000013ff037221 */ /* 0x000fe40000000000 */
[----:B------:R-:W-:Y:S02]  /*0580*/  FSETP.GEU.AND P2, PT, R7, -126, PT ;  /* 0xc2fc00000700780b */ /* 0x000fe40003f4e000 */
[----:B------:R-:W-:Y:S01]  /*0590*/  FMUL R9, R3, 1.4426950216293334961 ;  /* 0x3fb8aa3b03097820 */ /* 0x000fe20000400000 */
[----:B------:R-:W-:-:S04]  /*05a0*/  @!P0 FMUL R6, R6, 0.5 ;  /* 0x3f00000006068820 */ /* 0x000fc80000400000 */
[----:B------:R-:W-:Y:S01]  /*05b0*/  FSETP.GEU.AND P3, PT, R9, -126, PT ;  /* 0xc2fc00000900780b */ /* 0x000fe20003f6e000 */
[----:B------:R-:W0:Y:S02]  /*05c0*/  MUFU.EX2 R3, R6 ;  /* 0x0000000600037308 */ /* 0x000e240000000800 */
[----:B------:R-:W-:-:S03]  /*05d0*/  @!P1 FMUL R5, R5, 0.5 ;  /* 0x3f00000005059820 */ /* 0x000fc60000400000 */
[----:B------:R-:W-:-:S03]  /*05e0*/  @!P2 FMUL R7, R7, 0.5 ;  /* 0x3f0000000707a820 */ /* 0x000fc60000400000 */
[----:B------:R-:W1:Y:S04]  /*05f0*/  MUFU.EX2 R4, R5 ;  /* 0x0000000500047308 */ /* 0x000e680000000800 */
[----:B------:R-:W-:Y:S01]  /*0600*/  @!P3 FMUL R9, R9, 0.5 ;  /* 0x3f0000000909b820 */ /* 0x000fe20000400000 */
[----:B0-----:R-:W-:-:S03]  /*0610*/  @!P0 FMUL R3, R3, R3 ;  /* 0x0000000303038220 */ /* 0x001fc60000400000 */
[----:B------:R-:W0:Y:S01]  /*0620*/  MUFU.EX2 R8, R7 ;  /* 0x0000000700087308 */ /* 0x000e220000000800 */
[----:B------:R-:W-:Y:S01]  /*0630*/  FADD R3, R3, 1 ;  /* 0x3f80000003037421 */ /* 0x000fe20000000000 */
[----:B-1----:R-:W-:-:S06]  /*0640*/  @!P1 FMUL R4, R4, R4 ;  /* 0x0000000404049220 */ /* 0x002fcc0000400000 */
[----:B------:R-:W1:Y:S01]  /*0650*/  MUFU.EX2 R10, R9 ;  /* 0x00000009000a7308 */ /* 0x000e620000000800 */
[----:B------:R-:W-:Y:S01]  /*0660*/  FSETP.GT.AND P0, PT, R3, 8.50705917302346158658e+37, PT ;  /* 0x7e8000000300780b */ /* 0x000fe20003f04000 */
[----:B------:R-:W-:Y:S02]  /*0670*/  FADD R6, R4, 1 ;  /* 0x3f80000004067421 */ /* 0x000fe40000000000 */
[----:B------:R-:W2:Y:S01]  /*0680*/  LDC.64 R4, c[0x0][0x210] ;  /* 0x00008400ff047b82 */ /* 0x000ea20000000a00 */
[----:B------:R-:W-:Y:S01]  /*0690*/  FSEL R12, R2, 1, P0 ;  /* 0x3f800000020c7808 */ /* 0x000fe20000000000 */
[----:B0-----:R-:W-:Y:S01]  /*06a0*/  @!P2 FMUL R8, R8, R8 ;  /* 0x000000080808a220 */ /* 0x001fe20000400000 */
[----:B------:R-:W-:-:S03]  /*06b0*/  FSETP.GT.AND P1, PT, R6, 8.50705917302346158658e+37, PT ;  /* 0x7e8000000600780b */ /* 0x000fc60003f24000 */
[----:B------:R-:W-:Y:S01]  /*06c0*/  FADD R8, R8, 1 ;  /* 0x3f80000008087421 */ /* 0x000fe20000000000 */
[----:B------:R-:W-:-:S03]  /*06d0*/  FSEL R7, R2, 1, P1 ;  /* 0x3f80000002077808 */ /* 0x000fc60000800000 */
[----:B------:R-:W-:Y:S01]  /*06e0*/  @P0 FMUL R3, R3, 0.25 ;  /* 0x3e80000003030820 */ /* 0x000fe20000400000 */
[----:B-1----:R-:W-:Y:S01]  /*06f0*/  @!P3 FMUL R10, R10, R10 ;  /* 0x0000000a0a0ab220 */ /* 0x002fe20000400000 */
[----:B------:R-:W-:-:S03]  /*0700*/  FSETP.GT.AND P2, PT, R8, 8.50705917302346158658e+37, PT ;  /* 0x7e8000000800780b */ /* 0x000fc60003f44000 */
[----:B------:R-:W-:Y:S01]  /*0710*/  FADD R10, R10, 1 ;  /* 0x3f8000000a0a7421 */ /* 0x000fe20000000000 */
[----:B------:R-:W0:Y:S01]  /*0720*/  MUFU.RCP R3, R3 ;  /* 0x0000000300037308 */ /* 0x000e220000001000 */
[----:B------:R-:W-:Y:S01]  /*0730*/  @P1 FMUL R6, R6, 0.25 ;  /* 0x3e80000006061820 */ /* 0x000fe20000400000 */
[----:B------:R-:W-:Y:S02]  /*0740*/  FSEL R9, R2, 1, P2 ;  /* 0x3f80000002097808 */ /* 0x000fe40001000000 */
[----:B------:R-:W-:-:S04]  /*0750*/  FSETP.GT.AND P3, PT, R10, 8.50705917302346158658e+37, PT ;  /* 0x7e8000000a00780b */ /* 0x000fc80003f64000 */
[----:B------:R-:W1:Y:S01]  /*0760*/  MUFU.RCP R6, R6 ;  /* 0x0000000600067308 */ /* 0x000e620000001000 */
[----:B------:R-:W-:Y:S01]  /*0770*/  @P2 FMUL R8, R8, 0.25 ;  /* 0x3e80000008082820 */ /* 0x000fe20000400000 */
[----:B------:R-:W-:Y:S01]  /*0780*/  FSEL R11, R2, 1, P3 ;  /* 0x3f800000020b7808 */ /* 0x000fe20001800000 */
[----:B--2---:R-:W-:-:S04]  /*0790*/  IMAD.WIDE R4, R0, 0x4, R4 ;  /* 0x0000000400047825 */ /* 0x004fc800078e0204 */
[----:B0-----:R-:W-:Y:S01]  /*07a0*/  FMUL R3, R3, R12 ;  /* 0x0000000c03037220 */ /* 0x001fe20000400000 */
[----:B------:R-:W0:Y:S01]  /*07b0*/  MUFU.RCP R8, R8 ;  /* 0x0000000800087308 */ /* 0x000e220000001000 */
[----:B------:R-:W-:Y:S02]  /*07c0*/  @P3 FMUL R10, R10, 0.25 ;  /* 0x3e8000000a0a3820 */ /* 0x000fe40000400000 */
[----:B------:R-:W-:Y:S01]  /*07d0*/  FMUL R16, R16, R3 ;  /* 0x0000000310107220 */ /* 0x000fe20000400000 */
[----:B-1----:R-:W-:-:S04]  /*07e0*/  FMUL R6, R6, R7 ;  /* 0x0000000706067220 */ /* 0x002fc80000400000 */
[----:B------:R-:W1:Y:S01]  /*07f0*/  MUFU.RCP R10, R10 ;  /* 0x0000000a000a7308 */ /* 0x000e620000001000 */
[----:B------:R-:W-:Y:S01]  /*0800*/  FMUL R17, R17, R6 ;  /* 0x0000000611117220 */ /* 0x000fe20000400000 */
[----:B0-----:R-:W-:-:S04]  /*0810*/  FMUL R9, R8, R9 ;  /* 0x0000000908097220 */ /* 0x001fc80000400000 */
[----:B------:R-:W-:Y:S01]  /*0820*/  FMUL R18, R18, R9 ;  /* 0x0000000912127220 */ /* 0x000fe20000400000 */
[----:B-1----:R-:W-:-:S04]  /*0830*/  FMUL R2, R10, R11 ;  /* 0x0000000b0a027220 */ /* 0x002fc80000400000 */
[----:B------:R-:W-:-:S05]  /*0840*/  FMUL R19, R19, R2 ;  /* 0x0000000213137220 */ /* 0x000fca0000400000 */
[----:B------:R-:W-:Y:S01]  /*0850*/  STG.E.128 desc[UR4][R4.64], R16 ;  /* 0x0000001004007986 */ /* 0x000fe2000c101d04 */
[----:B------:R-:W-:Y:S05]  /*0860*/  EXIT ;  /* 0x000000000000794d */ /* 0x000fea0003800000 */
.L_x_0:
[----:B------:R-:W-:-:S00]  /*0870*/  BRA `(.L_x_0) ;  /* 0xfffffffc00fc7947 */ /* 0x000fc0000383ffff */
[----:B------:R-:W-:-:S00]  /*0880*/  NOP ;  /* 0x0000000000007918 */ /* 0x000fc00000000000 */
[----:B------:R-:W-:-:S00]  /*0890*/  NOP ;  /* 0x0000000000007918 */ /* 0x000fc00000000000 */
[----:B------:R-:W-:-:S00]  /*08a0*/  NOP ;  /* 0x0000000000007918 */ /* 0x000fc00000000000 */
[----:B------:R-:W-:-:S00]  /*08b0*/  NOP ;  /* 0x0000000000007918 */ /* 0x000fc00000000000 */
[----:B------:R-:W-:-:S00]  /*08c0*/  NOP ;  /* 0x0000000000007918 */ /* 0x000fc00000000000 */
[----:B------:R-:W-:-:S00]  /*08d0*/  NOP ;  /* 0x0000000000007918 */ /* 0x000fc00000000000 */
[----:B------:R-:W-:-:S00]  /*08e0*/  NOP ;  /* 0x0000000000007918 */ /* 0x000fc00000000000 */
[----:B------:R-:W-:-:S00]  /*08f0*/  NOP ;  /* 0x0000000000007918 */ /* 0x000fc00000000000 */
.L_x_1:


//--------------------- .nv.global.init           --------------------------
	.section	.nv.global.init,"aw",@progbits
.nv.global.init:
	.type		_$_str,@object
	.size		_$_str,(_$_str_$_2 - _$_str)
_$_str:
        /*0000*/ 	.byte	0x5f, 0x5f, 0x43, 0x55, 0x44, 0x41, 0x5f, 0x46, 0x54, 0x5a, 0x00
	.type		_$_str_$_2,@object
	.size		_$_str_$_2,(.L_1 - _$_str_$_2)
_$_str_$_2:
        /*000b*/ 	.byte	0x5f, 0x5f, 0x43, 0x55, 0x44, 0x41, 0x5f, 0x50, 0x52, 0x45, 0x43, 0x5f, 0x53, 0x51, 0x52, 0x54
        /*001b*/ 	.byte	0x00
.L_1:


//--------------------- .nv.constant0.triton_poi_fused__native_batch_norm_legit_no_training_mul_sigmoid_27 --------------------------
	.section	.nv.constant0.triton_poi_fused__native_batch_norm_legit_no_training_mul_sigmoid_27,"a",@progbits
	.sectionflags	@""
	.align	4
.nv.constant0.triton_poi_fused__native_batch_norm_legit_no_training_mul_sigmoid_27:
	.zero		580
